//
// Generated by NVIDIA NVVM Compiler
//
// Compiler Build ID: CL-36424714
// Cuda compilation tools, release 13.0, V13.0.88
// Based on NVVM 20.0.0
//

.version 9.0
.target sm_100
.address_size 64

	// .globl	_Z11stencil_sumPdS_ii
.func  (.param .b64 func_retval0) __internal_accurate_pow
(
	.param .b64 __internal_accurate_pow_param_0
)
;

.visible .entry _Z11stencil_sumPdS_ii(
	.param .u64 .ptr .align 1 _Z11stencil_sumPdS_ii_param_0,
	.param .u64 .ptr .align 1 _Z11stencil_sumPdS_ii_param_1,
	.param .u32 _Z11stencil_sumPdS_ii_param_2,
	.param .u32 _Z11stencil_sumPdS_ii_param_3
)
{
	.reg .pred 	%p<2>;
	.reg .b32 	%r<14>;
	.reg .b64 	%rd<15>;
	.reg .b64 	%fd<9>;

	ld.param.u64 	%rd1, [_Z11stencil_sumPdS_ii_param_0];
	ld.param.u64 	%rd2, [_Z11stencil_sumPdS_ii_param_1];
	ld.param.u32 	%r3, [_Z11stencil_sumPdS_ii_param_2];
	ld.param.u32 	%r2, [_Z11stencil_sumPdS_ii_param_3];
	mov.u32 	%r4, %ctaid.x;
	mov.u32 	%r5, %ntid.x;
	mov.u32 	%r6, %tid.x;
	mad.lo.s32 	%r1, %r4, %r5, %r6;
	mul.lo.s32 	%r7, %r2, %r3;
	setp.ge.s32 	%p1, %r1, %r7;
	@%p1 bra 	$L__BB0_2;
	div.s32 	%r8, %r1, %r2;
	add.s32 	%r9, %r2, 2;
	cvta.to.global.u64 	%rd3, %rd1;
	cvta.to.global.u64 	%rd4, %rd2;
	mad.lo.s32 	%r10, %r9, %r8, %r9;
	mul.lo.s32 	%r11, %r8, %r2;
	sub.s32 	%r12, %r1, %r11;
	add.s32 	%r13, %r10, %r12;
	cvt.s64.s32 	%rd5, %r13;
	mul.wide.s32 	%rd6, %r13, 8;
	add.s64 	%rd7, %rd3, %rd6;
	ld.global.f64 	%fd1, [%rd7];
	ld.global.f64 	%fd2, [%rd7+16];
	add.f64 	%fd3, %fd1, %fd2;
	cvt.s64.s32 	%rd8, %r9;
	sub.s64 	%rd9, %rd5, %rd8;
	shl.b64 	%rd10, %rd9, 3;
	add.s64 	%rd11, %rd3, %rd10;
	ld.global.f64 	%fd4, [%rd11+8];
	add.f64 	%fd5, %fd3, %fd4;
	mul.wide.s32 	%rd12, %r9, 8;
	add.s64 	%rd13, %rd7, %rd12;
	ld.global.f64 	%fd6, [%rd13+8];
	add.f64 	%fd7, %fd5, %fd6;
	mul.f64 	%fd8, %fd7, 0d3FD0000000000000;
	add.s64 	%rd14, %rd4, %rd6;
	st.global.f64 	[%rd14+8], %fd8;
$L__BB0_2:
	ret;

}
	// .globl	_Z12stencil_normPdS_ii
.visible .entry _Z12stencil_normPdS_ii(
	.param .u64 .ptr .align 1 _Z12stencil_normPdS_ii_param_0,
	.param .u64 .ptr .align 1 _Z12stencil_normPdS_ii_param_1,
	.param .u32 _Z12stencil_normPdS_ii_param_2,
	.param .u32 _Z12stencil_normPdS_ii_param_3
)
{
	.reg .pred 	%p<15>;
	.reg .b32 	%r<32>;
	.reg .b64 	%rd<16>;
	.reg .b64 	%fd<28>;

	ld.param.u64 	%rd1, [_Z12stencil_normPdS_ii_param_0];
	ld.param.u64 	%rd2, [_Z12stencil_normPdS_ii_param_1];
	ld.param.u32 	%r7, [_Z12stencil_normPdS_ii_param_2];
	ld.param.u32 	%r6, [_Z12stencil_normPdS_ii_param_3];
	mov.u32 	%r8, %ctaid.x;
	mov.u32 	%r9, %ntid.x;
	mov.u32 	%r10, %tid.x;
	mad.lo.s32 	%r1, %r8, %r9, %r10;
	div.s32 	%r2, %r1, %r6;
	mul.lo.s32 	%r11, %r6, %r7;
	setp.ge.s32 	%p1, %r1, %r11;
	@%p1 bra 	$L__BB1_9;
	add.s32 	%r12, %r6, 2;
	cvta.to.global.u64 	%rd3, %rd1;
	mad.lo.s32 	%r13, %r12, %r2, %r12;
	mul.lo.s32 	%r14, %r2, %r6;
	sub.s32 	%r15, %r1, %r14;
	add.s32 	%r16, %r13, %r15;
	cvt.s64.s32 	%rd4, %r16;
	mul.wide.s32 	%rd5, %r16, 8;
	add.s64 	%rd6, %rd3, %rd5;
	ld.global.f64 	%fd9, [%rd6+8];
	mul.f64 	%fd10, %fd9, 0d4010000000000000;
	ld.global.f64 	%fd11, [%rd6];
	sub.f64 	%fd12, %fd10, %fd11;
	ld.global.f64 	%fd13, [%rd6+16];
	sub.f64 	%fd14, %fd12, %fd13;
	cvt.s64.s32 	%rd7, %r12;
	sub.s64 	%rd8, %rd4, %rd7;
	shl.b64 	%rd9, %rd8, 3;
	add.s64 	%rd10, %rd3, %rd9;
	ld.global.f64 	%fd15, [%rd10+8];
	sub.f64 	%fd16, %fd14, %fd15;
	mul.wide.s32 	%rd11, %r12, 8;
	add.s64 	%rd12, %rd6, %rd11;
	ld.global.f64 	%fd17, [%rd12+8];
	sub.f64 	%fd1, %fd16, %fd17;
	{
	.reg .b32 %temp; 
	mov.b64 	{%temp, %r3}, %fd1;
	}
	mov.f64 	%fd18, 0d4000000000000000;
	{
	.reg .b32 %temp; 
	mov.b64 	{%temp, %r17}, %fd18;
	}
	and.b32  	%r5, %r17, 2146435072;
	setp.eq.s32 	%p2, %r5, 1062207488;
	abs.f64 	%fd2, %fd1;
	{ // callseq 0, 0
	.param .b64 param0;
	st.param.f64 	[param0], %fd2;
	.param .b64 retval0;
	call.uni (retval0), 
	__internal_accurate_pow, 
	(
	param0
	);
	ld.param.f64 	%fd19, [retval0];
	} // callseq 0
	setp.lt.s32 	%p3, %r3, 0;
	neg.f64 	%fd21, %fd19;
	selp.f64 	%fd22, %fd21, %fd19, %p2;
	selp.f64 	%fd27, %fd22, %fd19, %p3;
	setp.neu.f64 	%p4, %fd1, 0d0000000000000000;
	@%p4 bra 	$L__BB1_3;
	setp.eq.s32 	%p5, %r5, 1062207488;
	selp.b32 	%r18, %r3, 0, %p5;
	setp.lt.s32 	%p6, %r17, 0;
	or.b32  	%r19, %r18, 2146435072;
	selp.b32 	%r20, %r19, %r18, %p6;
	mov.b32 	%r21, 0;
	mov.b64 	%fd27, {%r21, %r20};
$L__BB1_3:
	add.f64 	%fd23, %fd1, 0d4000000000000000;
	{
	.reg .b32 %temp; 
	mov.b64 	{%temp, %r22}, %fd23;
	}
	and.b32  	%r23, %r22, 2146435072;
	setp.ne.s32 	%p7, %r23, 2146435072;
	@%p7 bra 	$L__BB1_8;
	setp.num.f64 	%p8, %fd1, %fd1;
	@%p8 bra 	$L__BB1_6;
	mov.f64 	%fd24, 0d4000000000000000;
	add.rn.f64 	%fd27, %fd1, %fd24;
	bra.uni 	$L__BB1_8;
$L__BB1_6:
	setp.neu.f64 	%p9, %fd2, 0d7FF0000000000000;
	@%p9 bra 	$L__BB1_8;
	setp.lt.s32 	%p10, %r3, 0;
	setp.eq.s32 	%p11, %r5, 1062207488;
	setp.lt.s32 	%p12, %r17, 0;
	selp.b32 	%r25, 0, 2146435072, %p12;
	and.b32  	%r26, %r17, 2147483647;
	setp.ne.s32 	%p13, %r26, 1071644672;
	or.b32  	%r27, %r25, -2147483648;
	selp.b32 	%r28, %r27, %r25, %p13;
	selp.b32 	%r29, %r28, %r25, %p11;
	selp.b32 	%r30, %r29, %r25, %p10;
	mov.b32 	%r31, 0;
	mov.b64 	%fd27, {%r31, %r30};
$L__BB1_8:
	setp.eq.f64 	%p14, %fd1, 0d3FF0000000000000;
	selp.f64 	%fd25, 0d3FF0000000000000, %fd27, %p14;
	cvta.to.global.u64 	%rd13, %rd2;
	mul.wide.s32 	%rd14, %r1, 8;
	add.s64 	%rd15, %rd13, %rd14;
	st.global.f64 	[%rd15], %fd25;
$L__BB1_9:
	ret;

}
.func  (.param .b64 func_retval0) __internal_accurate_pow(
	.param .b64 __internal_accurate_pow_param_0
)
{
	.reg .pred 	%p<8>;
	.reg .b32 	%r<49>;
	.reg .b32 	%f<3>;
	.reg .b64 	%fd<109>;

	ld.param.f64 	%fd10, [__internal_accurate_pow_param_0];
	{
	.reg .b32 %temp; 
	mov.b64 	{%temp, %r46}, %fd10;
	}
	{
	.reg .b32 %temp; 
	mov.b64 	{%r45, %temp}, %fd10;
	}
	shr.u32 	%r47, %r46, 20;
	setp.gt.u32 	%p1, %r46, 1048575;
	@%p1 bra 	$L__BB2_2;
	mul.f64 	%fd11, %fd10, 0d4350000000000000;
	{
	.reg .b32 %temp; 
	mov.b64 	{%temp, %r46}, %fd11;
	}
	{
	.reg .b32 %temp; 
	mov.b64 	{%r45, %temp}, %fd11;
	}
	shr.u32 	%r16, %r46, 20;
	add.s32 	%r47, %r16, -54;
$L__BB2_2:
	add.s32 	%r48, %r47, -1023;
	and.b32  	%r17, %r46, -2146435073;
	or.b32  	%r18, %r17, 1072693248;
	mov.b64 	%fd107, {%r45, %r18};
	setp.lt.u32 	%p2, %r18, 1073127583;
	@%p2 bra 	$L__BB2_4;
	{
	.reg .b32 %temp; 
	mov.b64 	{%r19, %temp}, %fd107;
	}
	{
	.reg .b32 %temp; 
	mov.b64 	{%temp, %r20}, %fd107;
	}
	add.s32 	%r21, %r20, -1048576;
	mov.b64 	%fd107, {%r19, %r21};
	add.s32 	%r48, %r47, -1022;
$L__BB2_4:
	add.f64 	%fd12, %fd107, 0dBFF0000000000000;
	add.f64 	%fd13, %fd107, 0d3FF0000000000000;
	rcp.approx.ftz.f64 	%fd14, %fd13;
	neg.f64 	%fd15, %fd13;
	fma.rn.f64 	%fd16, %fd15, %fd14, 0d3FF0000000000000;
	fma.rn.f64 	%fd17, %fd16, %fd16, %fd16;
	fma.rn.f64 	%fd18, %fd17, %fd14, %fd14;
	mul.f64 	%fd19, %fd12, %fd18;
	fma.rn.f64 	%fd20, %fd12, %fd18, %fd19;
	mul.f64 	%fd21, %fd20, %fd20;
	fma.rn.f64 	%fd22, %fd21, 0d3EB0F5FF7D2CAFE2, 0d3ED0F5D241AD3B5A;
	fma.rn.f64 	%fd23, %fd22, %fd21, 0d3EF3B20A75488A3F;
	fma.rn.f64 	%fd24, %fd23, %fd21, 0d3F1745CDE4FAECD5;
	fma.rn.f64 	%fd25, %fd24, %fd21, 0d3F3C71C7258A578B;
	fma.rn.f64 	%fd26, %fd25, %fd21, 0d3F6249249242B910;
	fma.rn.f64 	%fd27, %fd26, %fd21, 0d3F89999999999DFB;
	sub.f64 	%fd28, %fd12, %fd20;
	add.f64 	%fd29, %fd28, %fd28;
	neg.f64 	%fd30, %fd20;
	fma.rn.f64 	%fd31, %fd30, %fd12, %fd29;
	mul.f64 	%fd32, %fd18, %fd31;
	fma.rn.f64 	%fd33, %fd21, %fd27, 0d3FB5555555555555;
	mov.f64 	%fd34, 0d3FB5555555555555;
	sub.f64 	%fd35, %fd34, %fd33;
	fma.rn.f64 	%fd36, %fd21, %fd27, %fd35;
	add.f64 	%fd37, %fd36, 0dBC46A4CB00B9E7B0;
	add.f64 	%fd38, %fd33, %fd37;
	sub.f64 	%fd39, %fd33, %fd38;
	add.f64 	%fd40, %fd37, %fd39;
	mul.rn.f64 	%fd41, %fd20, %fd20;
	neg.f64 	%fd42, %fd41;
	fma.rn.f64 	%fd43, %fd20, %fd20, %fd42;
	{
	.reg .b32 %temp; 
	mov.b64 	{%r22, %temp}, %fd32;
	}
	{
	.reg .b32 %temp; 
	mov.b64 	{%temp, %r23}, %fd32;
	}
	add.s32 	%r24, %r23, 1048576;
	mov.b64 	%fd44, {%r22, %r24};
	fma.rn.f64 	%fd45, %fd20, %fd44, %fd43;
	mul.rn.f64 	%fd46, %fd41, %fd20;
	neg.f64 	%fd47, %fd46;
	fma.rn.f64 	%fd48, %fd41, %fd20, %fd47;
	fma.rn.f64 	%fd49, %fd41, %fd32, %fd48;
	fma.rn.f64 	%fd50, %fd45, %fd20, %fd49;
	mul.rn.f64 	%fd51, %fd38, %fd46;
	neg.f64 	%fd52, %fd51;
	fma.rn.f64 	%fd53, %fd38, %fd46, %fd52;
	fma.rn.f64 	%fd54, %fd38, %fd50, %fd53;
	fma.rn.f64 	%fd55, %fd40, %fd46, %fd54;
	add.f64 	%fd56, %fd51, %fd55;
	sub.f64 	%fd57, %fd51, %fd56;
	add.f64 	%fd58, %fd55, %fd57;
	add.f64 	%fd59, %fd20, %fd56;
	sub.f64 	%fd60, %fd20, %fd59;
	add.f64 	%fd61, %fd56, %fd60;
	add.f64 	%fd62, %fd58, %fd61;
	add.f64 	%fd63, %fd32, %fd62;
	add.f64 	%fd64, %fd59, %fd63;
	sub.f64 	%fd65, %fd59, %fd64;
	add.f64 	%fd66, %fd63, %fd65;
	xor.b32  	%r25, %r48, -2147483648;
	mov.b32 	%r26, 1127219200;
	mov.b64 	%fd67, {%r25, %r26};
	mov.b32 	%r27, -2147483648;
	mov.b64 	%fd68, {%r27, %r26};
	sub.f64 	%fd69, %fd67, %fd68;
	fma.rn.f64 	%fd70, %fd69, 0d3FE62E42FEFA39EF, %fd64;
	fma.rn.f64 	%fd71, %fd69, 0dBFE62E42FEFA39EF, %fd70;
	sub.f64 	%fd72, %fd71, %fd64;
	sub.f64 	%fd73, %fd66, %fd72;
	fma.rn.f64 	%fd74, %fd69, 0d3C7ABC9E3B39803F, %fd73;
	add.f64 	%fd75, %fd70, %fd74;
	sub.f64 	%fd76, %fd70, %fd75;
	add.f64 	%fd77, %fd74, %fd76;
	mov.f64 	%fd78, 0d4000000000000000;
	{
	.reg .b32 %temp; 
	mov.b64 	{%temp, %r28}, %fd78;
	}
	{
	.reg .b32 %temp; 
	mov.b64 	{%r29, %temp}, %fd78;
	}
	shl.b32 	%r30, %r28, 1;
	setp.gt.u32 	%p3, %r30, -33554433;
	and.b32  	%r31, %r28, -15728641;
	selp.b32 	%r32, %r31, %r28, %p3;
	mov.b64 	%fd79, {%r29, %r32};
	mul.rn.f64 	%fd80, %fd75, %fd79;
	neg.f64 	%fd81, %fd80;
	fma.rn.f64 	%fd82, %fd75, %fd79, %fd81;
	fma.rn.f64 	%fd83, %fd77, %fd79, %fd82;
	add.f64 	%fd4, %fd80, %fd83;
	sub.f64 	%fd84, %fd80, %fd4;
	add.f64 	%fd5, %fd83, %fd84;
	fma.rn.f64 	%fd85, %fd4, 0d3FF71547652B82FE, 0d4338000000000000;
	{
	.reg .b32 %temp; 
	mov.b64 	{%r13, %temp}, %fd85;
	}
	mov.f64 	%fd86, 0dC338000000000000;
	add.rn.f64 	%fd87, %fd85, %fd86;
	fma.rn.f64 	%fd88, %fd87, 0dBFE62E42FEFA39EF, %fd4;
	fma.rn.f64 	%fd89, %fd87, 0dBC7ABC9E3B39803F, %fd88;
	fma.rn.f64 	%fd90, %fd89, 0d3E5ADE1569CE2BDF, 0d3E928AF3FCA213EA;
	fma.rn.f64 	%fd91, %fd90, %fd89, 0d3EC71DEE62401315;
	fma.rn.f64 	%fd92, %fd91, %fd89, 0d3EFA01997C89EB71;
	fma.rn.f64 	%fd93, %fd92, %fd89, 0d3F2A01A014761F65;
	fma.rn.f64 	%fd94, %fd93, %fd89, 0d3F56C16C1852B7AF;
	fma.rn.f64 	%fd95, %fd94, %fd89, 0d3F81111111122322;
	fma.rn.f64 	%fd96, %fd95, %fd89, 0d3FA55555555502A1;
	fma.rn.f64 	%fd97, %fd96, %fd89, 0d3FC5555555555511;
	fma.rn.f64 	%fd98, %fd97, %fd89, 0d3FE000000000000B;
	fma.rn.f64 	%fd99, %fd98, %fd89, 0d3FF0000000000000;
	fma.rn.f64 	%fd100, %fd99, %fd89, 0d3FF0000000000000;
	{
	.reg .b32 %temp; 
	mov.b64 	{%r14, %temp}, %fd100;
	}
	{
	.reg .b32 %temp; 
	mov.b64 	{%temp, %r15}, %fd100;
	}
	shl.b32 	%r33, %r13, 20;
	add.s32 	%r34, %r33, %r15;
	mov.b64 	%fd108, {%r14, %r34};
	{
	.reg .b32 %temp; 
	mov.b64 	{%temp, %r35}, %fd4;
	}
	mov.b32 	%f2, %r35;
	abs.f32 	%f1, %f2;
	setp.lt.f32 	%p4, %f1, 0f4086232B;
	@%p4 bra 	$L__BB2_7;
	setp.lt.f64 	%p5, %fd4, 0d0000000000000000;
	add.f64 	%fd101, %fd4, 0d7FF0000000000000;
	selp.f64 	%fd108, 0d0000000000000000, %fd101, %p5;
	setp.geu.f32 	%p6, %f1, 0f40874800;
	@%p6 bra 	$L__BB2_7;
	shr.u32 	%r36, %r13, 31;
	add.s32 	%r37, %r13, %r36;
	shr.s32 	%r38, %r37, 1;
	shl.b32 	%r39, %r38, 20;
	add.s32 	%r40, %r15, %r39;
	mov.b64 	%fd102, {%r14, %r40};
	sub.s32 	%r41, %r13, %r38;
	shl.b32 	%r42, %r41, 20;
	add.s32 	%r43, %r42, 1072693248;
	mov.b32 	%r44, 0;
	mov.b64 	%fd103, {%r44, %r43};
	mul.f64 	%fd108, %fd103, %fd102;
$L__BB2_7:
	abs.f64 	%fd104, %fd108;
	setp.eq.f64 	%p7, %fd104, 0d7FF0000000000000;
	fma.rn.f64 	%fd105, %fd108, %fd5, %fd108;
	selp.f64 	%fd106, %fd108, %fd105, %p7;
	st.param.f64 	[func_retval0], %fd106;
	ret;

}


// ===== COMPILED SASS (sm_100) =====

	.target	sm_100

	.elftype	@"ET_EXEC"


//--------------------- .note.nv.tkinfo           --------------------------
	.section	.note.nv.tkinfo,"",@"SHT_NOTE"
	.sectionflags	@"SHF_NOTE_NV_TKINFO"
	.tkinfo
        /*0018*/ 	.word	0x00000002
        /*0030*/ 	.string	""
        /*0030*/ 	.string	"ptxas"
        /*0030*/ 	.string	"Cuda compilation tools, release 13.0, V13.0.88"
        /*0030*/ 	.string	"Build cuda_13.0.r13.0/compiler.36424714_0"
        /*0030*/ 	.string	"-arch sm_100 -m 64 "



//--------------------- .note.nv.cuinfo           --------------------------
	.section	.note.nv.cuinfo,"",@"SHT_NOTE"
	.sectionflags	@"SHF_NOTE_NV_CUINFO"
        /*0018*/ 	.short	0x0002
        /*001a*/ 	.short	0x0064
        /*001c*/ 	.short	0x0082
	.zero		2


//--------------------- .nv.info                  --------------------------
	.section	.nv.info,"",@"SHT_CUDA_INFO"
	.align	4


	//----- nvinfo : EIATTR_REGCOUNT
	.align		4
        /*0000*/ 	.byte	0x04, 0x2f
        /*0002*/ 	.short	(.L_1 - .L_0)
	.align		4
.L_0:
        /*0004*/ 	.word	index@(_Z11stencil_sumPdS_ii)
        /*0008*/ 	.word	0x0000000e


	//----- nvinfo : EIATTR_FRAME_SIZE
	.align		4
.L_1:
        /*000c*/ 	.byte	0x04, 0x11
        /*000e*/ 	.short	(.L_3 - .L_2)
	.align		4
.L_2:
        /*0010*/ 	.word	index@(_Z11stencil_sumPdS_ii)
        /*0014*/ 	.word	0x00000000


	//----- nvinfo : EIATTR_REGCOUNT
	.align		4
.L_3:
        /*0018*/ 	.byte	0x04, 0x2f
        /*001a*/ 	.short	(.L_5 - .L_4)
	.align		4
.L_4:
        /*001c*/ 	.word	index@(_Z12stencil_normPdS_ii)
        /*0020*/ 	.word	0x0000001e


	//----- nvinfo : EIATTR_FRAME_SIZE
	.align		4
.L_5:
        /*0024*/ 	.byte	0x04, 0x11
        /*0026*/ 	.short	(.L_7 - .L_6)
	.align		4
.L_6:
        /*0028*/ 	.word	index@($_Z12stencil_normPdS_ii$__internal_accurate_pow)
        /*002c*/ 	.word	0x00000000


	//----- nvinfo : EIATTR_FRAME_SIZE
	.align		4
.L_7:
        /*0030*/ 	.byte	0x04, 0x11
        /*0032*/ 	.short	(.L_9 - .L_8)
	.align		4
.L_8:
        /*0034*/ 	.word	index@(_Z12stencil_normPdS_ii)
        /*0038*/ 	.word	0x00000000


	//----- nvinfo : EIATTR_MIN_STACK_SIZE
	.align		4
.L_9:
        /*003c*/ 	.byte	0x04, 0x12
        /*003e*/ 	.short	(.L_11 - .L_10)
	.align		4
.L_10:
        /*0040*/ 	.word	index@(_Z12stencil_normPdS_ii)
        /*0044*/ 	.word	0x00000000


	//----- nvinfo : EIATTR_MIN_STACK_SIZE
	.align		4
.L_11:
        /*0048*/ 	.byte	0x04, 0x12
        /*004a*/ 	.short	(.L_13 - .L_12)
	.align		4
.L_12:
        /*004c*/ 	.word	index@(_Z11stencil_sumPdS_ii)
        /*0050*/ 	.word	0x00000000
.L_13:


//--------------------- .nv.compat                --------------------------
	.section	.nv.compat,"",@"SHT_CUDA_COMPAT_INFO"
	.align	4
        /*0000*/ 	.byte	0x02, 0x09, 0x00, 0x00, 0x02, 0x02, 0x01, 0x00, 0x02, 0x05, 0x05, 0x00, 0x03, 0x07, 0x01, 0x01
        /*0010*/ 	.byte	0x02, 0x03, 0x00, 0x00, 0x02, 0x06, 0x01, 0x00, 0x04, 0x0b, 0x08, 0x00, 0x01, 0x00, 0x00, 0x00
        /*0020*/ 	.byte	0x00, 0x00, 0x00, 0x00


//--------------------- .nv.info._Z12stencil_normPdS_ii --------------------------
	.section	.nv.info._Z12stencil_normPdS_ii,"",@"SHT_CUDA_INFO"
	.sectionflags	@""
	.align	4


	//----- nvinfo : EIATTR_CUDA_API_VERSION
	.align		4
        /*0000*/ 	.byte	0x04, 0x37
        /*0002*/ 	.short	(.L_15 - .L_14)
.L_14:
        /*0004*/ 	.word	0x00000082


	//----- nvinfo : EIATTR_KPARAM_INFO
	.align		4
.L_15:
        /*0008*/ 	.byte	0x04, 0x17
        /*000a*/ 	.short	(.L_17 - .L_16)
.L_16:
        /*000c*/ 	.word	0x00000000
        /*0010*/ 	.short	0x0003
        /*0012*/ 	.short	0x0014
        /*0014*/ 	.byte	0x00, 0xf0, 0x11, 0x00


	//----- nvinfo : EIATTR_KPARAM_INFO
	.align		4
.L_17:
        /*0018*/ 	.byte	0x04, 0x17
        /*001a*/ 	.short	(.L_19 - .L_18)
.L_18:
        /*001c*/ 	.word	0x00000000
        /*0020*/ 	.short	0x0002
        /*0022*/ 	.short	0x0010
        /*0024*/ 	.byte	0x00, 0xf0, 0x11, 0x00


	//----- nvinfo : EIATTR_KPARAM_INFO
	.align		4
.L_19:
        /*0028*/ 	.byte	0x04, 0x17
        /*002a*/ 	.short	(.L_21 - .L_20)
.L_20:
        /*002c*/ 	.word	0x00000000
        /*0030*/ 	.short	0x0001
        /*0032*/ 	.short	0x0008
        /*0034*/ 	.byte	0x00, 0xf5, 0x21, 0x00


	//----- nvinfo : EIATTR_KPARAM_INFO
	.align		4
.L_21:
        /*0038*/ 	.byte	0x04, 0x17
        /*003a*/ 	.short	(.L_23 - .L_22)
.L_22:
        /*003c*/ 	.word	0x00000000
        /*0040*/ 	.short	0x0000
        /*0042*/ 	.short	0x0000
        /*0044*/ 	.byte	0x00, 0xf5, 0x21, 0x00


	//----- nvinfo : EIATTR_SPARSE_MMA_MASK
	.align		4
.L_23:
        /*0048*/ 	.byte	0x03, 0x50
        /*004a*/ 	.short	0x0000


	//----- nvinfo : EIATTR_MAXREG_COUNT
	.align		4
        /*004c*/ 	.byte	0x03, 0x1b
        /*004e*/ 	.short	0x00ff


	//----- nvinfo : EIATTR_MERCURY_ISA_VERSION
	.align		4
        /*0050*/ 	.byte	0x03, 0x5f
        /*0052*/ 	.short	0x0101


	//----- nvinfo : EIATTR_VRC_CTA_INIT_COUNT
	.align		4
        /*0054*/ 	.byte	0x02, 0x4a
	.zero		1
	.zero		1


	//----- nvinfo : EIATTR_EXIT_INSTR_OFFSETS
	.align		4
        /*0058*/ 	.byte	0x04, 0x1c
        /*005a*/ 	.short	(.L_25 - .L_24)


	//   ....[0]....
.L_24:
        /*005c*/ 	.word	0x000001f0


	//   ....[1]....
        /*0060*/ 	.word	0x00000540


	//----- nvinfo : EIATTR_CRS_STACK_SIZE
	.align		4
.L_25:
        /*0064*/ 	.byte	0x04, 0x1e
        /*0066*/ 	.short	(.L_27 - .L_26)
.L_26:
        /*0068*/ 	.word	0x00000000


	//----- nvinfo : EIATTR_CBANK_PARAM_SIZE
	.align		4
.L_27:
        /*006c*/ 	.byte	0x03, 0x19
        /*006e*/ 	.short	0x0018


	//----- nvinfo : EIATTR_PARAM_CBANK
	.align		4
        /*0070*/ 	.byte	0x04, 0x0a
        /*0072*/ 	.short	(.L_29 - .L_28)
	.align		4
.L_28:
        /*0074*/ 	.word	index@(.nv.constant0._Z12stencil_normPdS_ii)
        /*0078*/ 	.short	0x0380
        /*007a*/ 	.short	0x0018


	//----- nvinfo : EIATTR_SW_WAR
	.align		4
.L_29:
        /*007c*/ 	.byte	0x04, 0x36
        /*007e*/ 	.short	(.L_31 - .L_30)
.L_30:
        /*0080*/ 	.word	0x00000008
.L_31:


//--------------------- .nv.info._Z11stencil_sumPdS_ii --------------------------
	.section	.nv.info._Z11stencil_sumPdS_ii,"",@"SHT_CUDA_INFO"
	.sectionflags	@""
	.align	4


	//----- nvinfo : EIATTR_CUDA_API_VERSION
	.align		4
        /*0000*/ 	.byte	0x04, 0x37
        /*0002*/ 	.short	(.L_33 - .L_32)
.L_32:
        /*0004*/ 	.word	0x00000082


	//----- nvinfo : EIATTR_KPARAM_INFO
	.align		4
.L_33:
        /*0008*/ 	.byte	0x04, 0x17
        /*000a*/ 	.short	(.L_35 - .L_34)
.L_34:
        /*000c*/ 	.word	0x00000000
        /*0010*/ 	.short	0x0003
        /*0012*/ 	.short	0x0014
        /*0014*/ 	.byte	0x00, 0xf0, 0x11, 0x00


	//----- nvinfo : EIATTR_KPARAM_INFO
	.align		4
.L_35:
        /*0018*/ 	.byte	0x04, 0x17
        /*001a*/ 	.short	(.L_37 - .L_36)
.L_36:
        /*001c*/ 	.word	0x00000000
        /*0020*/ 	.short	0x0002
        /*0022*/ 	.short	0x0010
        /*0024*/ 	.byte	0x00, 0xf0, 0x11, 0x00


	//----- nvinfo : EIATTR_KPARAM_INFO
	.align		4
.L_37:
        /*0028*/ 	.byte	0x04, 0x17
        /*002a*/ 	.short	(.L_39 - .L_38)
.L_38:
        /*002c*/ 	.word	0x00000000
        /*0030*/ 	.short	0x0001
        /*0032*/ 	.short	0x0008
        /*0034*/ 	.byte	0x00, 0xf5, 0x21, 0x00


	//----- nvinfo : EIATTR_KPARAM_INFO
	.align		4
.L_39:
        /*0038*/ 	.byte	0x04, 0x17
        /*003a*/ 	.short	(.L_41 - .L_40)
.L_40:
        /*003c*/ 	.word	0x00000000
        /*0040*/ 	.short	0x0000
        /*0042*/ 	.short	0x0000
        /*0044*/ 	.byte	0x00, 0xf5, 0x21, 0x00


	//----- nvinfo : EIATTR_SPARSE_MMA_MASK
	.align		4
.L_41:
        /*0048*/ 	.byte	0x03, 0x50
        /*004a*/ 	.short	0x0000


	//----- nvinfo : EIATTR_MAXREG_COUNT
	.align		4
        /*004c*/ 	.byte	0x03, 0x1b
        /*004e*/ 	.short	0x00ff


	//----- nvinfo : EIATTR_MERCURY_ISA_VERSION
	.align		4
        /*0050*/ 	.byte	0x03, 0x5f
        /*0052*/ 	.short	0x0101


	//----- nvinfo : EIATTR_VRC_CTA_INIT_COUNT
	.align		4
        /*0054*/ 	.byte	0x02, 0x4a
	.zero		1
	.zero		1


	//----- nvinfo : EIATTR_EXIT_INSTR_OFFSETS
	.align		4
        /*0058*/ 	.byte	0x04, 0x1c
        /*005a*/ 	.short	(.L_43 - .L_42)


	//   ....[0]....
.L_42:
        /*005c*/ 	.word	0x00000080


	//   ....[1]....
        /*0060*/ 	.word	0x000003b0


	//----- nvinfo : EIATTR_CBANK_PARAM_SIZE
	.align		4
.L_43:
        /*0064*/ 	.byte	0x03, 0x19
        /*0066*/ 	.short	0x0018


	//----- nvinfo : EIATTR_PARAM_CBANK
	.align		4
        /*0068*/ 	.byte	0x04, 0x0a
        /*006a*/ 	.short	(.L_45 - .L_44)
	.align		4
.L_44:
        /*006c*/ 	.word	index@(.nv.constant0._Z11stencil_sumPdS_ii)
        /*0070*/ 	.short	0x0380
        /*0072*/ 	.short	0x0018


	//----- nvinfo : EIATTR_SW_WAR
	.align		4
.L_45:
        /*0074*/ 	.byte	0x04, 0x36
        /*0076*/ 	.short	(.L_47 - .L_46)
.L_46:
        /*0078*/ 	.word	0x00000008
.L_47:


//--------------------- .nv.callgraph             --------------------------
	.section	.nv.callgraph,"",@"SHT_CUDA_CALLGRAPH"
	.align	4
	.sectionentsize	8
	.align		4
        /*0000*/ 	.word	0x00000000
	.align		4
        /*0004*/ 	.word	0xffffffff
	.align		4
        /*0008*/ 	.word	0x00000000
	.align		4
        /*000c*/ 	.word	0xfffffffe
	.align		4
        /*0010*/ 	.word	0x00000000
	.align		4
        /*0014*/ 	.word	0xfffffffd
	.align		4
        /*0018*/ 	.word	0x00000000
	.align		4
        /*001c*/ 	.word	0xfffffffc


//--------------------- .text._Z12stencil_normPdS_ii --------------------------
	.section	.text._Z12stencil_normPdS_ii,"ax",@progbits
	.align	128
        .global         _Z12stencil_normPdS_ii
        .type           _Z12stencil_normPdS_ii,@function
        .size           _Z12stencil_normPdS_ii,(.L_x_6 - _Z12stencil_normPdS_ii)
        .other          _Z12stencil_normPdS_ii,@"STO_CUDA_ENTRY STV_DEFAULT"
_Z12stencil_normPdS_ii:
.text._Z12stencil_normPdS_ii:
[----:B------:R-:W-:Y:S08]  /*0000*/  LDC R1, c[0x0][0x37c] ;  /* 0x0000df00ff017b82 */ /* 0x000ff00000000800 */
[----:B------:R-:W0:Y:S01]  /*0010*/  LDC R9, c[0x0][0x394] ;  /* 0x0000e500ff097b82 */ /* 0x000e220000000800 */
[----:B------:R-:W1:Y:S07]  /*0020*/  S2R R5, SR_TID.X ;  /* 0x0000000000057919 */ /* 0x000e6e0000002100 */
[----:B------:R-:W1:Y:S08]  /*0030*/  S2UR UR4, SR_CTAID.X ;  /* 0x00000000000479c3 */ /* 0x000e700000002500 */
[----:B------:R-:W1:Y:S01]  /*0040*/  LDC R10, c[0x0][0x360] ;  /* 0x0000d800ff0a7b82 */ /* 0x000e620000000800 */
[----:B0-----:R-:W-:-:S04]  /*0050*/  IABS R7, R9 ;  /* 0x0000000900077213 */ /* 0x001fc80000000000 */
[----:B------:R-:W0:Y:S01]  /*0060*/  I2F.RP R0, R7 ;  /* 0x0000000700007306 */ /* 0x000e220000209400 */
[----:B-1----:R-:W-:Y:S01]  /*0070*/  IMAD R10, R10, UR4, R5 ;  /* 0x000000040a0a7c24 */ /* 0x002fe2000f8e0205 */
[----:B------:R-:W1:Y:S06]  /*0080*/  LDCU UR4, c[0x0][0x390] ;  /* 0x00007200ff0477ac */ /* 0x000e6c0008000800 */
[----:B0-----:R-:W0:Y:S02]  /*0090*/  MUFU.RCP R0, R0 ;  /* 0x0000000000007308 */ /* 0x001e240000001000 */
[----:B0-----:R-:W-:Y:S01]  /*00a0*/  VIADD R2, R0, 0xffffffe ;  /* 0x0ffffffe00027836 */ /* 0x001fe20000000000 */
[----:B------:R-:W-:-:S05]  /*00b0*/  IABS R0, R10 ;  /* 0x0000000a00007213 */ /* 0x000fca0000000000 */
[----:B------:R0:W2:Y:S02]  /*00c0*/  F2I.FTZ.U32.TRUNC.NTZ R3, R2 ;  /* 0x0000000200037305 */ /* 0x0000a4000021f000 */
[----:B0-----:R-:W-:Y:S02]  /*00d0*/  IMAD.MOV.U32 R2, RZ, RZ, RZ ;  /* 0x000000ffff027224 */ /* 0x001fe400078e00ff */
[----:B--2---:R-:W-:-:S04]  /*00e0*/  IMAD.MOV R4, RZ, RZ, -R3 ;  /* 0x000000ffff047224 */ /* 0x004fc800078e0a03 */
[----:B------:R-:W-:-:S04]  /*00f0*/  IMAD R5, R4, R7, RZ ;  /* 0x0000000704057224 */ /* 0x000fc800078e02ff */
[----:B------:R-:W-:-:S04]  /*0100*/  IMAD.HI.U32 R3, R3, R5, R2 ;  /* 0x0000000503037227 */ /* 0x000fc800078e0002 */
[----:B-1----:R-:W-:Y:S02]  /*0110*/  IMAD R5, R9, UR4, RZ ;  /* 0x0000000409057c24 */ /* 0x002fe4000f8e02ff */
[----:B------:R-:W-:-:S03]  /*0120*/  IMAD.HI.U32 R3, R3, R0, RZ ;  /* 0x0000000003037227 */ /* 0x000fc600078e00ff */
[----:B------:R-:W-:Y:S01]  /*0130*/  ISETP.GE.AND P1, PT, R10, R5, PT ;  /* 0x000000050a00720c */ /* 0x000fe20003f26270 */
[----:B------:R-:W-:-:S04]  /*0140*/  IMAD.MOV R4, RZ, RZ, -R3 ;  /* 0x000000ffff047224 */ /* 0x000fc800078e0a03 */
[----:B------:R-:W-:-:S05]  /*0150*/  IMAD R0, R7, R4, R0 ;  /* 0x0000000407007224 */ /* 0x000fca00078e0200 */
[----:B------:R-:W-:-:S13]  /*0160*/  ISETP.GT.U32.AND P0, PT, R7, R0, PT ;  /* 0x000000000700720c */ /* 0x000fda0003f04070 */
[----:B------:R-:W-:Y:S01]  /*0170*/  @!P0 IADD3 R0, PT, PT, R0, -R7, RZ ;  /* 0x8000000700008210 */ /* 0x000fe20007ffe0ff */
[----:B------:R-:W-:-:S03]  /*0180*/  @!P0 VIADD R3, R3, 0x1 ;  /* 0x0000000103038836 */ /* 0x000fc60000000000 */
[----:B------:R-:W-:Y:S02]  /*0190*/  ISETP.GE.U32.AND P2, PT, R0, R7, PT ;  /* 0x000000070000720c */ /* 0x000fe40003f46070 */
[----:B------:R-:W-:-:S04]  /*01a0*/  LOP3.LUT R0, R10, R9, RZ, 0x3c, !PT ;  /* 0x000000090a007212 */ /* 0x000fc800078e3cff */
[----:B------:R-:W-:-:S07]  /*01b0*/  ISETP.GE.AND P0, PT, R0, RZ, PT ;  /* 0x000000ff0000720c */ /* 0x000fce0003f06270 */
[----:B------:R-:W-:Y:S01]  /*01c0*/  @P2 VIADD R3, R3, 0x1 ;  /* 0x0000000103032836 */ /* 0x000fe20000000000 */
[----:B------:R-:W-:-:S03]  /*01d0*/  ISETP.NE.AND P2, PT, R9, RZ, PT ;  /* 0x000000ff0900720c */ /* 0x000fc60003f45270 */
[----:B------:R-:W-:Y:S01]  /*01e0*/  IMAD.MOV.U32 R0, RZ, RZ, R3 ;  /* 0x000000ffff007224 */ /* 0x000fe200078e0003 */
[----:B------:R-:W-:Y:S09]  /*01f0*/  @P1 EXIT ;  /* 0x000000000000194d */ /* 0x000ff20003800000 */
[----:B------:R-:W0:Y:S01]  /*0200*/  LDC.64 R4, c[0x0][0x380] ;  /* 0x0000e000ff047b82 */ /* 0x000e220000000a00 */
[----:B------:R-:W-:Y:S01]  /*0210*/  @!P0 IMAD.MOV R0, RZ, RZ, -R0 ;  /* 0x000000ffff008224 */ /* 0x000fe200078e0a00 */
[----:B------:R-:W-:Y:S01]  /*0220*/  @!P2 LOP3.LUT R0, RZ, R9, RZ, 0x33, !PT ;  /* 0x00000009ff00a212 */ /* 0x000fe200078e33ff */
[----:B------:R-:W1:Y:S01]  /*0230*/  LDCU.64 UR4, c[0x0][0x358] ;  /* 0x00006b00ff0477ac */ /* 0x000e620008000a00 */
[----:B------:R-:W-:Y:S02]  /*0240*/  VIADD R15, R9, 0x2 ;  /* 0x00000002090f7836 */ /* 0x000fe40000000000 */
[C---:B------:R-:W-:Y:S01]  /*0250*/  IADD3 R3, PT, PT, -R0.reuse, RZ, RZ ;  /* 0x000000ff00037210 */ /* 0x040fe20007ffe1ff */
[----:B------:R-:W2:Y:S01]  /*0260*/  LDCU.64 UR6, c[0x0][0x380] ;  /* 0x00007000ff0677ac */ /* 0x000ea20008000a00 */
[----:B------:R-:W-:-:S03]  /*0270*/  IMAD R0, R0, R15, R15 ;  /* 0x0000000f00007224 */ /* 0x000fc600078e020f */
[----:B------:R-:W-:Y:S01]  /*0280*/  IMAD R3, R9, R3, R10 ;  /* 0x0000000309037224 */ /* 0x000fe200078e020a */
[----:B------:R-:W-:-:S03]  /*0290*/  SHF.R.S32.HI R9, RZ, 0x1f, R15 ;  /* 0x0000001fff097819 */ /* 0x000fc6000001140f */
[----:B------:R-:W-:-:S04]  /*02a0*/  IMAD.IADD R0, R0, 0x1, R3 ;  /* 0x0000000100007824 */ /* 0x000fc800078e0203 */
[----:B0-----:R-:W-:Y:S01]  /*02b0*/  IMAD.WIDE R4, R0, 0x8, R4 ;  /* 0x0000000800047825 */ /* 0x001fe200078e0204 */
[----:B------:R-:W-:-:S04]  /*02c0*/  IADD3 R11, P0, PT, -R15, R0, RZ ;  /* 0x000000000f0b7210 */ /* 0x000fc80007f1e1ff */
[----:B-1----:R-:W3:Y:S04]  /*02d0*/  LDG.E.64 R2, desc[UR4][R4.64+0x8] ;  /* 0x0000080404027981 */ /* 0x002ee8000c1e1b00 */
[----:B------:R-:W3:Y:S01]  /*02e0*/  LDG.E.64 R6, desc[UR4][R4.64] ;  /* 0x0000000404067981 */ /* 0x000ee2000c1e1b00 */
[----:B------:R-:W-:Y:S02]  /*02f0*/  LEA.HI.X.SX32 R0, R0, ~R9, 0x1, P0 ;  /* 0x8000000900007211 */ /* 0x000fe400000f0eff */
[C---:B--2---:R-:W-:Y:S01]  /*0300*/  LEA R12, P0, R11.reuse, UR6, 0x3 ;  /* 0x000000060b0c7c11 */ /* 0x044fe2000f8018ff */
[----:B------:R-:W2:Y:S03]  /*0310*/  LDG.E.64 R8, desc[UR4][R4.64+0x10] ;  /* 0x0000100404087981 */ /* 0x000ea6000c1e1b00 */
[----:B------:R-:W-:Y:S01]  /*0320*/  LEA.HI.X R13, R11, UR7, R0, 0x3, P0 ;  /* 0x000000070b0d7c11 */ /* 0x000fe200080f1c00 */
[----:B------:R-:W-:-:S05]  /*0330*/  IMAD.WIDE R14, R15, 0x8, R4 ;  /* 0x000000080f0e7825 */ /* 0x000fca00078e0204 */
[----:B------:R-:W4:Y:S04]  /*0340*/  LDG.E.64 R12, desc[UR4][R12.64+0x8] ;  /* 0x000008040c0c7981 */ /* 0x000f28000c1e1b00 */
[----:B------:R-:W5:Y:S01]  /*0350*/  LDG.E.64 R14, desc[UR4][R14.64+0x8] ;  /* 0x000008040e0e7981 */ /* 0x000f62000c1e1b00 */
[----:B------:R-:W-:Y:S01]  /*0360*/  BSSY.RECONVERGENT B0, `(.L_x_0) ;  /* 0x0000007000007945 */ /* 0x000fe20003800200 */
[----:B------:R-:W-:Y:S01]  /*0370*/  MOV R0, 0x3d0 ;  /* 0x000003d000007802 */ /* 0x000fe20000000f00 */
[----:B---3--:R-:W-:-:S08]  /*0380*/  DFMA R2, R2, 4, -R6 ;  /* 0x401000000202782b */ /* 0x008fd00000000806 */
[----:B--2---:R-:W-:-:S08]  /*0390*/  DADD R2, R2, -R8 ;  /* 0x0000000002027229 */ /* 0x004fd00000000808 */
[----:B----4-:R-:W-:-:S08]  /*03a0*/  DADD R2, R2, -R12 ;  /* 0x0000000002027229 */ /* 0x010fd0000000080c */
[----:B-----5:R-:W-:-:S11]  /*03b0*/  DADD R2, R2, -R14 ;  /* 0x0000000002027229 */ /* 0x020fd6000000080e */
[----:B------:R-:W-:Y:S05]  /*03c0*/  CALL.REL.NOINC `($_Z12stencil_normPdS_ii$__internal_accurate_pow) ;  /* 0x0000000000607944 */ /* 0x000fea0003c00000 */
[----:B------:R-:W-:Y:S05]  /*03d0*/  BSYNC.RECONVERGENT B0 ;  /* 0x0000000000007941 */ /* 0x000fea0003800200 */
.L_x_0:
[C---:B------:R-:W-:Y:S01]  /*03e0*/  DADD R4, R2.reuse, 2 ;  /* 0x4000000002047429 */ /* 0x040fe20000000000 */
[----:B------:R-:W0:Y:S01]  /*03f0*/  LDC.64 R6, c[0x0][0x388] ;  /* 0x0000e200ff067b82 */ /* 0x000e220000000a00 */
[C---:B------:R-:W-:Y:S01]  /*0400*/  DSETP.NEU.AND P1, PT, R2.reuse, RZ, PT ;  /* 0x000000ff0200722a */ /* 0x040fe20003f2d000 */
[----:B------:R-:W-:Y:S01]  /*0410*/  BSSY.RECONVERGENT B0, `(.L_x_1) ;  /* 0x000000e000007945 */ /* 0x000fe20003800200 */
[----:B------:R-:W-:-:S06]  /*0420*/  DSETP.NEU.AND P0, PT, R2, 1, PT ;  /* 0x3ff000000200742a */ /* 0x000fcc0003f0d000 */
[----:B------:R-:W-:Y:S01]  /*0430*/  LOP3.LUT R4, R5, 0x7ff00000, RZ, 0xc0, !PT ;  /* 0x7ff0000005047812 */ /* 0x000fe200078ec0ff */
[----:B------:R-:W-:-:S03]  /*0440*/  IMAD.MOV.U32 R5, RZ, RZ, R9 ;  /* 0x000000ffff057224 */ /* 0x000fc600078e0009 */
[----:B------:R-:W-:Y:S01]  /*0450*/  ISETP.NE.AND P2, PT, R4, 0x7ff00000, PT ;  /* 0x7ff000000400780c */ /* 0x000fe20003f45270 */
[----:B------:R-:W-:Y:S01]  /*0460*/  IMAD.MOV.U32 R4, RZ, RZ, R8 ;  /* 0x000000ffff047224 */ /* 0x000fe200078e0008 */
[----:B------:R-:W-:-:S11]  /*0470*/  @!P1 CS2R R4, SRZ ;  /* 0x0000000000049805 */ /* 0x000fd6000001ff00 */
[----:B------:R-:W-:Y:S05]  /*0480*/  @P2 BRA `(.L_x_2) ;  /* 0x0000000000182947 */ /* 0x000fea0003800000 */
[----:B------:R-:W-:-:S14]  /*0490*/  DSETP.NAN.AND P1, PT, R2, R2, PT ;  /* 0x000000020200722a */ /* 0x000fdc0003f28000 */
[----:B------:R-:W-:Y:S01]  /*04a0*/  @P1 DADD R4, R2, 2 ;  /* 0x4000000002041429 */ /* 0x000fe20000000000 */
[----:B------:R-:W-:Y:S10]  /*04b0*/  @P1 BRA `(.L_x_2) ;  /* 0x00000000000c1947 */ /* 0x000ff40003800000 */
[----:B------:R-:W-:-:S14]  /*04c0*/  DSETP.NEU.AND P1, PT, |R2|, +INF , PT ;  /* 0x7ff000000200742a */ /* 0x000fdc0003f2d200 */
[----:B------:R-:W-:Y:S01]  /*04d0*/  @!P1 MOV R4, 0x0 ;  /* 0x0000000000049802 */ /* 0x000fe20000000f00 */
[----:B------:R-:W-:-:S07]  /*04e0*/  @!P1 IMAD.MOV.U32 R5, RZ, RZ, 0x7ff00000 ;  /* 0x7ff00000ff059424 */ /* 0x000fce00078e00ff */
.L_x_2:
[----:B------:R-:W-:Y:S05]  /*04f0*/  BSYNC.RECONVERGENT B0 ;  /* 0x0000000000007941 */ /* 0x000fea0003800200 */
.L_x_1:
[----:B------:R-:W-:Y:S01]  /*0500*/  FSEL R2, R4, RZ, P0 ;  /* 0x000000ff04027208 */ /* 0x000fe20000000000 */
[----:B0-----:R-:W-:Y:S01]  /*0510*/  IMAD.WIDE R10, R10, 0x8, R6 ;  /* 0x000000080a0a7825 */ /* 0x001fe200078e0206 */
[----:B------:R-:W-:-:S05]  /*0520*/  FSEL R3, R5, 1.875, P0 ;  /* 0x3ff0000005037808 */ /* 0x000fca0000000000 */
[----:B------:R-:W-:Y:S01]  /*0530*/  STG.E.64 desc[UR4][R10.64], R2 ;  /* 0x000000020a007986 */ /* 0x000fe2000c101b04 */
[----:B------:R-:W-:Y:S05]  /*0540*/  EXIT ;  /* 0x000000000000794d */ /* 0x000fea0003800000 */
        .type           $_Z12stencil_normPdS_ii$__internal_accurate_pow,@function
        .size           $_Z12stencil_normPdS_ii$__internal_accurate_pow,(.L_x_6 - $_Z12stencil_normPdS_ii$__internal_accurate_pow)
$_Z12stencil_normPdS_ii$__internal_accurate_pow:
[----:B------:R-:W-:Y:S01]  /*0550*/  DADD R4, -RZ, |R2| ;  /* 0x00000000ff047229 */ /* 0x000fe20000000502 */
[----:B------:R-:W-:Y:S01]  /*0560*/  MOV R14, RZ ;  /* 0x000000ff000e7202 */ /* 0x000fe20000000f00 */
[----:B------:R-:W-:Y:S01]  /*0570*/  IMAD.MOV.U32 R18, RZ, RZ, 0x41ad3b5a ;  /* 0x41ad3b5aff127424 */ /* 0x000fe200078e00ff */
[----:B------:R-:W-:Y:S01]  /*0580*/  UMOV UR6, 0x7d2cafe2 ;  /* 0x7d2cafe200067882 */ /* 0x000fe20000000000 */
[----:B------:R-:W-:Y:S01]  /*0590*/  IMAD.MOV.U32 R19, RZ, RZ, 0x3ed0f5d2 ;  /* 0x3ed0f5d2ff137424 */ /* 0x000fe200078e00ff */
[----:B------:R-:W-:Y:S01]  /*05a0*/  UMOV UR7, 0x3eb0f5ff ;  /* 0x3eb0f5ff00077882 */ /* 0x000fe20000000000 */
[----:B------:R-:W-:Y:S01]  /*05b0*/  UMOV UR8, 0x3b39803f ;  /* 0x3b39803f00087882 */ /* 0x000fe20000000000 */
[----:B------:R-:W-:-:S03]  /*05c0*/  UMOV UR9, 0x3c7abc9e ;  /* 0x3c7abc9e00097882 */ /* 0x000fc60000000000 */
[----:B------:R-:W-:Y:S01]  /*05d0*/  ISETP.GT.U32.AND P0, PT, R5, 0xfffff, PT ;  /* 0x000fffff0500780c */ /* 0x000fe20003f04070 */
[----:B------:R-:W-:-:S12]  /*05e0*/  IMAD.MOV.U32 R6, RZ, RZ, R5 ;  /* 0x000000ffff067224 */ /* 0x000fd800078e0005 */
[----:B------:R-:W-:-:S10]  /*05f0*/  @!P0 DMUL R22, R4, 1.80143985094819840000e+16 ;  /* 0x4350000004168828 */ /* 0x000fd40000000000 */
[----:B------:R-:W-:Y:S01]  /*0600*/  @!P0 IMAD.MOV.U32 R6, RZ, RZ, R23 ;  /* 0x000000ffff068224 */ /* 0x000fe200078e0017 */
[----:B------:R-:W-:-:S04]  /*0610*/  @!P0 MOV R4, R22 ;  /* 0x0000001600048202 */ /* 0x000fc80000000f00 */
[----:B------:R-:W-:Y:S01]  /*0620*/  LOP3.LUT R6, R6, 0x800fffff, RZ, 0xc0, !PT ;  /* 0x800fffff06067812 */ /* 0x000fe200078ec0ff */
[----:B------:R-:W-:Y:S01]  /*0630*/  IMAD.MOV.U32 R12, RZ, RZ, R4 ;  /* 0x000000ffff0c7224 */ /* 0x000fe200078e0004 */
[----:B------:R-:W-:Y:S02]  /*0640*/  SHF.R.U32.HI R4, RZ, 0x14, R5 ;  /* 0x00000014ff047819 */ /* 0x000fe40000011605 */
[----:B------:R-:W-:Y:S02]  /*0650*/  LOP3.LUT R13, R6, 0x3ff00000, RZ, 0xfc, !PT ;  /* 0x3ff00000060d7812 */ /* 0x000fe400078efcff */
[----:B------:R-:W-:Y:S02]  /*0660*/  @!P0 LEA.HI R4, R23, 0xffffffca, RZ, 0xc ;  /* 0xffffffca17048811 */ /* 0x000fe400078f60ff */
[----:B------:R-:W-:-:S03]  /*0670*/  ISETP.GE.U32.AND P1, PT, R13, 0x3ff6a09f, PT ;  /* 0x3ff6a09f0d00780c */ /* 0x000fc60003f26070 */
[----:B------:R-:W-:-:S10]  /*0680*/  VIADD R5, R4, 0xfffffc01 ;  /* 0xfffffc0104057836 */ /* 0x000fd40000000000 */
[----:B------:R-:W-:Y:S02]  /*0690*/  @P1 VIADD R7, R13, 0xfff00000 ;  /* 0xfff000000d071836 */ /* 0x000fe40000000000 */
[----:B------:R-:W-:Y:S02]  /*06a0*/  @P1 VIADD R5, R4, 0xfffffc02 ;  /* 0xfffffc0204051836 */ /* 0x000fe40000000000 */
[----:B------:R-:W-:-:S03]  /*06b0*/  @P1 IMAD.MOV.U32 R13, RZ, RZ, R7 ;  /* 0x000000ffff0d1224 */ /* 0x000fc600078e0007 */
[----:B------:R-:W-:Y:S01]  /*06c0*/  LOP3.LUT R4, R5, 0x80000000, RZ, 0x3c, !PT ;  /* 0x8000000005047812 */ /* 0x000fe200078e3cff */
[----:B------:R-:W-:Y:S02]  /*06d0*/  IMAD.MOV.U32 R5, RZ, RZ, 0x43300000 ;  /* 0x43300000ff057424 */ /* 0x000fe400078e00ff */
[C---:B------:R-:W-:Y:S02]  /*06e0*/  DADD R8, R12.reuse, 1 ;  /* 0x3ff000000c087429 */ /* 0x040fe40000000000 */
[----:B------:R-:W-:-:S04]  /*06f0*/  DADD R12, R12, -1 ;  /* 0xbff000000c0c7429 */ /* 0x000fc80000000000 */
[----:B------:R-:W0:Y:S02]  /*0700*/  MUFU.RCP64H R15, R9 ;  /* 0x00000009000f7308 */ /* 0x000e240000001800 */
[----:B0-----:R-:W-:-:S08]  /*0710*/  DFMA R6, -R8, R14, 1 ;  /* 0x3ff000000806742b */ /* 0x001fd0000000010e */
[----:B------:R-:W-:-:S08]  /*0720*/  DFMA R6, R6, R6, R6 ;  /* 0x000000060606722b */ /* 0x000fd00000000006 */
[----:B------:R-:W-:-:S08]  /*0730*/  DFMA R14, R14, R6, R14 ;  /* 0x000000060e0e722b */ /* 0x000fd0000000000e */
[----:B------:R-:W-:-:S08]  /*0740*/  DMUL R6, R12, R14 ;  /* 0x0000000e0c067228 */ /* 0x000fd00000000000 */
[----:B------:R-:W-:-:S08]  /*0750*/  DFMA R6, R12, R14, R6 ;  /* 0x0000000e0c06722b */ /* 0x000fd00000000006 */
[----:B------:R-:W-:Y:S02]  /*0760*/  DMUL R16, R6, R6 ;  /* 0x0000000606107228 */ /* 0x000fe40000000000 */
[----:B------:R-:W-:-:S06]  /*0770*/  DADD R20, R12, -R6 ;  /* 0x000000000c147229 */ /* 0x000fcc0000000806 */
[----:B------:R-:W-:Y:S01]  /*0780*/  DFMA R8, R16, UR6, R18 ;  /* 0x0000000610087c2b */ /* 0x000fe20008000012 */
[----:B------:R-:W-:Y:S01]  /*0790*/  UMOV UR6, 0x75488a3f ;  /* 0x75488a3f00067882 */ /* 0x000fe20000000000 */
[----:B------:R-:W-:Y:S01]  /*07a0*/  UMOV UR7, 0x3ef3b20a ;  /* 0x3ef3b20a00077882 */ /* 0x000fe20000000000 */
[----:B------:R-:W-:-:S05]  /*07b0*/  DADD R20, R20, R20 ;  /* 0x0000000014147229 */ /* 0x000fca0000000014 */
[----:B------:R-:W-:Y:S01]  /*07c0*/  DFMA R8, R16, R8, UR6 ;  /* 0x0000000610087e2b */ /* 0x000fe20008000008 */
[----:B------:R-:W-:Y:S01]  /*07d0*/  UMOV UR6, 0xe4faecd5 ;  /* 0xe4faecd500067882 */ /* 0x000fe20000000000 */
[----:B------:R-:W-:Y:S01]  /*07e0*/  UMOV UR7, 0x3f1745cd ;  /* 0x3f1745cd00077882 */ /* 0x000fe20000000000 */
[-C--:B------:R-:W-:Y:S02]  /*07f0*/  DFMA R20, R12, -R6.reuse, R20 ;  /* 0x800000060c14722b */ /* 0x080fe40000000014 */
[----:B------:R-:W-:-:S03]  /*0800*/  DMUL R12, R6, R6 ;  /* 0x00000006060c7228 */ /* 0x000fc60000000000 */
[----:B------:R-:W-:Y:S01]  /*0810*/  DFMA R8, R16, R8, UR6 ;  /* 0x0000000610087e2b */ /* 0x000fe20008000008 */
[----:B------:R-:W-:Y:S01]  /*0820*/  UMOV UR6, 0x258a578b ;  /* 0x258a578b00067882 */ /* 0x000fe20000000000 */
[----:B------:R-:W-:Y:S01]  /*0830*/  UMOV UR7, 0x3f3c71c7 ;  /* 0x3f3c71c700077882 */ /* 0x000fe20000000000 */
[----:B------:R-:W-:-:S05]  /*0840*/  DMUL R14, R14, R20 ;  /* 0x000000140e0e7228 */ /* 0x000fca0000000000 */
[----:B------:R-:W-:Y:S01]  /*0850*/  DFMA R8, R16, R8, UR6 ;  /* 0x0000000610087e2b */ /* 0x000fe20008000008 */
[----:B------:R-:W-:Y:S01]  /*0860*/  UMOV UR6, 0x9242b910 ;  /* 0x9242b91000067882 */ /* 0x000fe20000000000 */
[----:B------:R-:W-:-:S06]  /*0870*/  UMOV UR7, 0x3f624924 ;  /* 0x3f62492400077882 */ /* 0x000fcc0000000000 */
[----:B------:R-:W-:Y:S01]  /*0880*/  DFMA R8, R16, R8, UR6 ;  /* 0x0000000610087e2b */ /* 0x000fe20008000008 */
[----:B------:R-:W-:Y:S01]  /*0890*/  UMOV UR6, 0x99999dfb ;  /* 0x99999dfb00067882 */ /* 0x000fe20000000000 */
[----:B------:R-:W-:-:S06]  /*08a0*/  UMOV UR7, 0x3f899999 ;  /* 0x3f89999900077882 */ /* 0x000fcc0000000000 */
[----:B------:R-:W-:Y:S01]  /*08b0*/  DFMA R18, R16, R8, UR6 ;  /* 0x0000000610127e2b */ /* 0x000fe20008000008 */
[----:B------:R-:W-:Y:S01]  /*08c0*/  UMOV UR6, 0x55555555 ;  /* 0x5555555500067882 */ /* 0x000fe20000000000 */
[----:B------:R-:W-:-:S06]  /*08d0*/  UMOV UR7, 0x3fb55555 ;  /* 0x3fb5555500077882 */ /* 0x000fcc0000000000 */
[----:B------:R-:W-:-:S08]  /*08e0*/  DFMA R8, R16, R18, UR6 ;  /* 0x0000000610087e2b */ /* 0x000fd00008000012 */
[----:B------:R-:W-:Y:S01]  /*08f0*/  DADD R24, -R8, UR6 ;  /* 0x0000000608187e29 */ /* 0x000fe20008000100 */
[----:B------:R-:W-:Y:S01]  /*0900*/  UMOV UR6, 0xb9e7b0 ;  /* 0x00b9e7b000067882 */ /* 0x000fe20000000000 */
[----:B------:R-:W-:-:S06]  /*0910*/  UMOV UR7, 0x3c46a4cb ;  /* 0x3c46a4cb00077882 */ /* 0x000fcc0000000000 */
[----:B------:R-:W-:Y:S02]  /*0920*/  DFMA R20, R16, R18, R24 ;  /* 0x000000121014722b */ /* 0x000fe40000000018 */
[C---:B------:R-:W-:Y:S01]  /*0930*/  DMUL R16, R6.reuse, R12 ;  /* 0x0000000c06107228 */ /* 0x040fe20000000000 */
[----:B------:R-:W-:Y:S01]  /*0940*/  VIADD R19, R15, 0x100000 ;  /* 0x001000000f137836 */ /* 0x000fe20000000000 */
[----:B------:R-:W-:Y:S01]  /*0950*/  DFMA R24, R6, R6, -R12 ;  /* 0x000000060618722b */ /* 0x000fe2000000080c */
[----:B------:R-:W-:-:S03]  /*0960*/  MOV R18, R14 ;  /* 0x0000000e00127202 */ /* 0x000fc60000000f00 */
[----:B------:R-:W-:Y:S01]  /*0970*/  DADD R20, R20, -UR6 ;  /* 0x8000000614147e29 */ /* 0x000fe20008000000 */
[----:B------:R-:W-:Y:S01]  /*0980*/  UMOV UR6, 0x80000000 ;  /* 0x8000000000067882 */ /* 0x000fe20000000000 */
[C---:B------:R-:W-:Y:S01]  /*0990*/  DFMA R26, R6.reuse, R12, -R16 ;  /* 0x0000000c061a722b */ /* 0x040fe20000000810 */
[----:B------:R-:W-:Y:S01]  /*09a0*/  UMOV UR7, 0x43300000 ;  /* 0x4330000000077882 */ /* 0x000fe20000000000 */
[----:B------:R-:W-:-:S04]  /*09b0*/  DFMA R24, R6, R18, R24 ;  /* 0x000000120618722b */ /* 0x000fc80000000018 */
[----:B------:R-:W-:Y:S02]  /*09c0*/  DADD R18, R8, R20 ;  /* 0x0000000008127229 */ /* 0x000fe40000000014 */
[----:B------:R-:W-:-:S06]  /*09d0*/  DFMA R26, R14, R12, R26 ;  /* 0x0000000c0e1a722b */ /* 0x000fcc000000001a */
[----:B------:R-:W-:Y:S02]  /*09e0*/  DMUL R12, R18, R16 ;  /* 0x00000010120c7228 */ /* 0x000fe40000000000 */
[----:B------:R-:W-:Y:S02]  /*09f0*/  DFMA R24, R6, R24, R26 ;  /* 0x000000180618722b */ /* 0x000fe4000000001a */
[----:B------:R-:W-:-:S04]  /*0a00*/  DADD R26, R8, -R18 ;  /* 0x00000000081a7229 */ /* 0x000fc80000000812 */
[----:B------:R-:W-:-:S04]  /*0a10*/  DFMA R8, R18, R16, -R12 ;  /* 0x000000101208722b */ /* 0x000fc8000000080c */
[----:B------:R-:W-:-:S04]  /*0a20*/  DADD R26, R20, R26 ;  /* 0x00000000141a7229 */ /* 0x000fc8000000001a */
[----:B------:R-:W-:-:S08]  /*0a30*/  DFMA R8, R18, R24, R8 ;  /* 0x000000181208722b */ /* 0x000fd00000000008 */
[----:B------:R-:W-:-:S08]  /*0a40*/  DFMA R26, R26, R16, R8 ;  /* 0x000000101a1a722b */ /* 0x000fd00000000008 */
[----:B------:R-:W-:-:S08]  /*0a50*/  DADD R16, R12, R26 ;  /* 0x000000000c107229 */ /* 0x000fd0000000001a */
[--C-:B------:R-:W-:Y:S02]  /*0a60*/  DADD R8, R6, R16.reuse ;  /* 0x0000000006087229 */ /* 0x100fe40000000010 */
[----:B------:R-:W-:-:S06]  /*0a70*/  DADD R12, R12, -R16 ;  /* 0x000000000c0c7229 */ /* 0x000fcc0000000810 */
[----:B------:R-:W-:Y:S02]  /*0a80*/  DADD R6, R6, -R8 ;  /* 0x0000000006067229 */ /* 0x000fe40000000808 */
[----:B------:R-:W-:-:S06]  /*0a90*/  DADD R12, R26, R12 ;  /* 0x000000001a0c7229 */ /* 0x000fcc000000000c */
[----:B------:R-:W-:-:S08]  /*0aa0*/  DADD R6, R16, R6 ;  /* 0x0000000010067229 */ /* 0x000fd00000000006 */
[----:B------:R-:W-:-:S08]  /*0ab0*/  DADD R6, R12, R6 ;  /* 0x000000000c067229 */ /* 0x000fd00000000006 */
[----:B------:R-:W-:Y:S02]  /*0ac0*/  DADD R6, R14, R6 ;  /* 0x000000000e067229 */ /* 0x000fe40000000006 */
[----:B------:R-:W-:Y:S01]  /*0ad0*/  DADD R14, R4, -UR6 ;  /* 0x80000006040e7e29 */ /* 0x000fe20008000000 */
[----:B------:R-:W-:Y:S01]  /*0ae0*/  UMOV UR6, 0xfefa39ef ;  /* 0xfefa39ef00067882 */ /* 0x000fe20000000000 */
[----:B------:R-:W-:-:S04]  /*0af0*/  UMOV UR7, 0x3fe62e42 ;  /* 0x3fe62e4200077882 */ /* 0x000fc80000000000 */
[----:B------:R-:W-:-:S08]  /*0b00*/  DADD R12, R8, R6 ;  /* 0x00000000080c7229 */ /* 0x000fd00000000006 */
[--C-:B------:R-:W-:Y:S02]  /*0b10*/  DFMA R4, R14, UR6, R12.reuse ;  /* 0x000000060e047c2b */ /* 0x100fe4000800000c */
[----:B------:R-:W-:-:S06]  /*0b20*/  DADD R8, R8, -R12 ;  /* 0x0000000008087229 */ /* 0x000fcc000000080c */
[----:B------:R-:W-:Y:S02]  /*0b30*/  DFMA R16, R14, -UR6, R4 ;  /* 0x800000060e107c2b */ /* 0x000fe40008000004 */
[----:B------:R-:W-:-:S06]  /*0b40*/  DADD R8, R6, R8 ;  /* 0x0000000006087229 */ /* 0x000fcc0000000008 */
[----:B------:R-:W-:-:S08]  /*0b50*/  DADD R16, -R12, R16 ;  /* 0x000000000c107229 */ /* 0x000fd00000000110 */
[----:B------:R-:W-:-:S08]  /*0b60*/  DADD R8, R8, -R16 ;  /* 0x0000000008087229 */ /* 0x000fd00000000810 */
[----:B------:R-:W-:-:S08]  /*0b70*/  DFMA R8, R14, UR8, R8 ;  /* 0x000000080e087c2b */ /* 0x000fd00008000008 */
[----:B------:R-:W-:-:S08]  /*0b80*/  DADD R6, R4, R8 ;  /* 0x0000000004067229 */ /* 0x000fd00000000008 */
[----:B------:R-:W-:Y:S02]  /*0b90*/  DADD R12, R4, -R6 ;  /* 0x00000000040c7229 */ /* 0x000fe40000000806 */
[----:B------:R-:W-:-:S06]  /*0ba0*/  DMUL R4, R6, 2 ;  /* 0x4000000006047828 */ /* 0x000fcc0000000000 */
[----:B------:R-:W-:Y:S02]  /*0bb0*/  DADD R12, R8, R12 ;  /* 0x00000000080c7229 */ /* 0x000fe4000000000c */
[----:B------:R-:W-:Y:S01]  /*0bc0*/  DFMA R6, R6, 2, -R4 ;  /* 0x400000000606782b */ /* 0x000fe20000000804 */
[----:B------:R-:W-:Y:S01]  /*0bd0*/  MOV R8, 0x652b82fe ;  /* 0x652b82fe00087802 */ /* 0x000fe20000000f00 */
[----:B------:R-:W-:-:S06]  /*0be0*/  IMAD.MOV.U32 R9, RZ, RZ, 0x3ff71547 ;  /* 0x3ff71547ff097424 */ /* 0x000fcc00078e00ff */
[----:B------:R-:W-:-:S08]  /*0bf0*/  DFMA R12, R12, 2, R6 ;  /* 0x400000000c0c782b */ /* 0x000fd00000000006 */
[----:B------:R-:W-:-:S08]  /*0c00*/  DADD R6, R4, R12 ;  /* 0x0000000004067229 */ /* 0x000fd0000000000c */
[----:B------:R-:W-:Y:S02]  /*0c10*/  DFMA R8, R6, R8, 6.75539944105574400000e+15 ;  /* 0x433800000608742b */ /* 0x000fe40000000008 */
[----:B------:R-:W-:Y:S01]  /*0c20*/  FSETP.GEU.AND P0, PT, |R7|, 4.1917929649353027344, PT ;  /* 0x4086232b0700780b */ /* 0x000fe20003f0e200 */
[----:B------:R-:W-:-:S05]  /*0c30*/  DADD R4, R4, -R6 ;  /* 0x0000000004047229 */ /* 0x000fca0000000806 */
[----:B------:R-:W-:-:S03]  /*0c40*/  DADD R14, R8, -6.75539944105574400000e+15 ;  /* 0xc3380000080e7429 */ /* 0x000fc60000000000 */
[----:B------:R-:W-:-:S05]  /*0c50*/  DADD R12, R12, R4 ;  /* 0x000000000c0c7229 */ /* 0x000fca0000000004 */
[----:B------:R-:W-:Y:S01]  /*0c60*/  DFMA R16, R14, -UR6, R6 ;  /* 0x800000060e107c2b */ /* 0x000fe20008000006 */
[----:B------:R-:W-:Y:S01]  /*0c70*/  UMOV UR6, 0x3b39803f ;  /* 0x3b39803f00067882 */ /* 0x000fe20000000000 */
[----:B------:R-:W-:-:S06]  /*0c80*/  UMOV UR7, 0x3c7abc9e ;  /* 0x3c7abc9e00077882 */ /* 0x000fcc0000000000 */
[----:B------:R-:W-:Y:S01]  /*0c90*/  DFMA R14, R14, -UR6, R16 ;  /* 0x800000060e0e7c2b */ /* 0x000fe20008000010 */
[----:B------:R-:W-:Y:S01]  /*0ca0*/  UMOV UR6, 0x69ce2bdf ;  /* 0x69ce2bdf00067882 */ /* 0x000fe20000000000 */
[----:B------:R-:W-:Y:S01]  /*0cb0*/  IMAD.MOV.U32 R16, RZ, RZ, -0x35dec16 ;  /* 0xfca213eaff107424 */ /* 0x000fe200078e00ff */
[----:B------:R-:W-:Y:S01]  /*0cc0*/  UMOV UR7, 0x3e5ade15 ;  /* 0x3e5ade1500077882 */ /* 0x000fe20000000000 */
[----:B------:R-:W-:-:S06]  /*0cd0*/  IMAD.MOV.U32 R17, RZ, RZ, 0x3e928af3 ;  /* 0x3e928af3ff117424 */ /* 0x000fcc00078e00ff */
[----:B------:R-:W-:Y:S01]  /*0ce0*/  DFMA R16, R14, UR6, R16 ;  /* 0x000000060e107c2b */ /* 0x000fe20008000010 */
        /* <DEDUP_REMOVED lines=24> */
[----:B------:R-:W-:-:S08]  /*0e70*/  DFMA R16, R14, R16, 1 ;  /* 0x3ff000000e10742b */ /* 0x000fd00000000010 */
[----:B------:R-:W-:-:S10]  /*0e80*/  DFMA R14, R14, R16, 1 ;  /* 0x3ff000000e0e742b */ /* 0x000fd40000000010 */
[----:B------:R-:W-:Y:S01]  /*0e90*/  LEA R5, R8, R15, 0x14 ;  /* 0x0000000f08057211 */ /* 0x000fe200078ea0ff */
[----:B------:R-:W-:Y:S01]  /*0ea0*/  IMAD.MOV.U32 R4, RZ, RZ, R14 ;  /* 0x000000ffff047224 */ /* 0x000fe200078e000e */
[----:B------:R-:W-:Y:S06]  /*0eb0*/  @!P0 BRA `(.L_x_3) ;  /* 0x0000000000308947 */ /* 0x000fec0003800000 */
[----:B------:R-:W-:Y:S01]  /*0ec0*/  FSETP.GEU.AND P1, PT, |R7|, 4.2275390625, PT ;  /* 0x408748000700780b */ /* 0x000fe20003f2e200 */
[C---:B------:R-:W-:Y:S02]  /*0ed0*/  DADD R16, R6.reuse, +INF ;  /* 0x7ff0000006107429 */ /* 0x040fe40000000000 */
[----:B------:R-:W-:-:S08]  /*0ee0*/  DSETP.GEU.AND P0, PT, R6, RZ, PT ;  /* 0x000000ff0600722a */ /* 0x000fd00003f0e000 */
[----:B------:R-:W-:Y:S02]  /*0ef0*/  FSEL R5, R17, RZ, P0 ;  /* 0x000000ff11057208 */ /* 0x000fe40000000000 */
[----:B------:R-:W-:-:S04]  /*0f00*/  @!P1 LEA.HI R4, R8, R8, RZ, 0x1 ;  /* 0x0000000808049211 */ /* 0x000fc800078f08ff */
[----:B------:R-:W-:Y:S02]  /*0f10*/  @!P1 SHF.R.S32.HI R7, RZ, 0x1, R4 ;  /* 0x00000001ff079819 */ /* 0x000fe40000011404 */
[----:B------:R-:W-:-:S03]  /*0f20*/  FSEL R4, R16, RZ, P0 ;  /* 0x000000ff10047208 */ /* 0x000fc60000000000 */
[----:B------:R-:W-:Y:S02]  /*0f30*/  @!P1 IMAD.IADD R6, R8, 0x1, -R7 ;  /* 0x0000000108069824 */ /* 0x000fe400078e0a07 */
[----:B------:R-:W-:-:S03]  /*0f40*/  @!P1 IMAD R15, R7, 0x100000, R15 ;  /* 0x00100000070f9824 */ /* 0x000fc600078e020f */
[----:B------:R-:W-:Y:S02]  /*0f50*/  @!P1 LEA R7, R6, 0x3ff00000, 0x14 ;  /* 0x3ff0000006079811 */ /* 0x000fe400078ea0ff */
[----:B------:R-:W-:-:S06]  /*0f60*/  @!P1 MOV R6, RZ ;  /* 0x000000ff00069202 */ /* 0x000fcc0000000f00 */
[----:B------:R-:W-:-:S11]  /*0f70*/  @!P1 DMUL R4, R14, R6 ;  /* 0x000000060e049228 */ /* 0x000fd60000000000 */
.L_x_3:
[----:B------:R-:W-:Y:S02]  /*0f80*/  DFMA R6, R12, R4, R4 ;  /* 0x000000040c06722b */ /* 0x000fe40000000004 */
[----:B------:R-:W-:-:S08]  /*0f90*/  DSETP.NEU.AND P0, PT, |R4|, +INF , PT ;  /* 0x7ff000000400742a */ /* 0x000fd00003f0d200 */
[----:B------:R-:W-:Y:S01]  /*0fa0*/  FSEL R8, R4, R6, !P0 ;  /* 0x0000000604087208 */ /* 0x000fe20004000000 */
[----:B------:R-:W-:Y:S01]  /*0fb0*/  IMAD.MOV.U32 R4, RZ, RZ, R0 ;  /* 0x000000ffff047224 */ /* 0x000fe200078e0000 */
[----:B------:R-:W-:Y:S01]  /*0fc0*/  FSEL R9, R5, R7, !P0 ;  /* 0x0000000705097208 */ /* 0x000fe20004000000 */
[----:B------:R-:W-:-:S04]  /*0fd0*/  IMAD.MOV.U32 R5, RZ, RZ, 0x0 ;  /* 0x00000000ff057424 */ /* 0x000fc800078e00ff */
[----:B------:R-:W-:Y:S05]  /*0fe0*/  RET.REL.NODEC R4 `(_Z12stencil_normPdS_ii) ;  /* 0xfffffff004047950 */ /* 0x000fea0003c3ffff */
.L_x_4:
[----:B------:R-:W-:-:S00]  /*0ff0*/  BRA `(.L_x_4) ;  /* 0xfffffffc00fc7947 */ /* 0x000fc0000383ffff */
[----:B------:R-:W-:-:S00]  /*1000*/  NOP ;  /* 0x0000000000007918 */ /* 0x000fc00000000000 */
[----:B------:R-:W-:-:S00]  /*1010*/  NOP ;  /* 0x0000000000007918 */ /* 0x000fc00000000000 */
[----:B------:R-:W-:-:S00]  /*1020*/  NOP ;  /* 0x0000000000007918 */ /* 0x000fc00000000000 */
[----:B------:R-:W-:-:S00]  /*1030*/  NOP ;  /* 0x0000000000007918 */ /* 0x000fc00000000000 */
[----:B------:R-:W-:-:S00]  /*1040*/  NOP ;  /* 0x0000000000007918 */ /* 0x000fc00000000000 */
[----:B------:R-:W-:-:S00]  /*1050*/  NOP ;  /* 0x0000000000007918 */ /* 0x000fc00000000000 */
[----:B------:R-:W-:-:S00]  /*1060*/  NOP ;  /* 0x0000000000007918 */ /* 0x000fc00000000000 */
[----:B------:R-:W-:-:S00]  /*1070*/  NOP ;  /* 0x0000000000007918 */ /* 0x000fc00000000000 */
.L_x_6:


//--------------------- .text._Z11stencil_sumPdS_ii --------------------------
	.section	.text._Z11stencil_sumPdS_ii,"ax",@progbits
	.align	128
        .global         _Z11stencil_sumPdS_ii
        .type           _Z11stencil_sumPdS_ii,@function
        .size           _Z11stencil_sumPdS_ii,(.L_x_8 - _Z11stencil_sumPdS_ii)
        .other          _Z11stencil_sumPdS_ii,@"STO_CUDA_ENTRY STV_DEFAULT"
_Z11stencil_sumPdS_ii:
.text._Z11stencil_sumPdS_ii:
[----:B------:R-:W-:Y:S01]  /*0000*/  LDC R1, c[0x0][0x37c] ;  /* 0x0000df00ff017b82 */ /* 0x000fe20000000800 */
[----:B------:R-:W0:Y:S07]  /*0010*/  S2R R5, SR_TID.X ;  /* 0x0000000000057919 */ /* 0x000e2e0000002100 */
[----:B------:R-:W0:Y:S08]  /*0020*/  S2UR UR4, SR_CTAID.X ;  /* 0x00000000000479c3 */ /* 0x000e300000002500 */
[----:B------:R-:W0:Y:S08]  /*0030*/  LDC R0, c[0x0][0x360] ;  /* 0x0000d800ff007b82 */ /* 0x000e300000000800 */
[----:B------:R-:W1:Y:S01]  /*0040*/  LDC.64 R2, c[0x0][0x390] ;  /* 0x0000e400ff027b82 */ /* 0x000e620000000a00 */
[----:B0-----:R-:W-:-:S02]  /*0050*/  IMAD R0, R0, UR4, R5 ;  /* 0x0000000400007c24 */ /* 0x001fc4000f8e0205 */
[----:B-1----:R-:W-:-:S05]  /*0060*/  IMAD R5, R3, R2, RZ ;  /* 0x0000000203057224 */ /* 0x002fca00078e02ff */
[----:B------:R-:W-:-:S13]  /*0070*/  ISETP.GE.AND P0, PT, R0, R5, PT ;  /* 0x000000050000720c */ /* 0x000fda0003f06270 */
[----:B------:R-:W-:Y:S05]  /*0080*/  @P0 EXIT ;  /* 0x000000000000094d */ /* 0x000fea0003800000 */
[----:B------:R-:W-:Y:S01]  /*0090*/  IABS R7, R3 ;  /* 0x0000000300077213 */ /* 0x000fe20000000000 */
[----:B------:R-:W0:Y:S01]  /*00a0*/  LDCU.64 UR6, c[0x0][0x380] ;  /* 0x00007000ff0677ac */ /* 0x000e220008000a00 */
[----:B------:R-:W-:Y:S02]  /*00b0*/  IADD3 R11, PT, PT, R3, 0x2, RZ ;  /* 0x00000002030b7810 */ /* 0x000fe40007ffe0ff */
[----:B------:R-:W1:Y:S01]  /*00c0*/  I2F.RP R2, R7 ;  /* 0x0000000700027306 */ /* 0x000e620000209400 */
[----:B------:R-:W2:Y:S07]  /*00d0*/  LDCU.64 UR4, c[0x0][0x358] ;  /* 0x00006b00ff0477ac */ /* 0x000eae0008000a00 */
[----:B-1----:R-:W1:Y:S02]  /*00e0*/  MUFU.RCP R2, R2 ;  /* 0x0000000200027308 */ /* 0x002e640000001000 */
[----:B-1----:R-:W-:-:S06]  /*00f0*/  VIADD R4, R2, 0xffffffe ;  /* 0x0ffffffe02047836 */ /* 0x002fcc0000000000 */
[----:B------:R1:W3:Y:S02]  /*0100*/  F2I.FTZ.U32.TRUNC.NTZ R5, R4 ;  /* 0x0000000400057305 */ /* 0x0002e4000021f000 */
[----:B-1----:R-:W-:Y:S02]  /*0110*/  HFMA2 R4, -RZ, RZ, 0, 0 ;  /* 0x00000000ff047431 */ /* 0x002fe400000001ff */
[----:B---3--:R-:W-:-:S04]  /*0120*/  IMAD.MOV R6, RZ, RZ, -R5 ;  /* 0x000000ffff067224 */ /* 0x008fc800078e0a05 */
[----:B------:R-:W-:Y:S01]  /*0130*/  IMAD R9, R6, R7, RZ ;  /* 0x0000000706097224 */ /* 0x000fe200078e02ff */
[----:B------:R-:W-:-:S03]  /*0140*/  IABS R6, R0 ;  /* 0x0000000000067213 */ /* 0x000fc60000000000 */
[----:B------:R-:W-:-:S06]  /*0150*/  IMAD.HI.U32 R5, R5, R9, R4 ;  /* 0x0000000905057227 */ /* 0x000fcc00078e0004 */
[----:B------:R-:W-:-:S04]  /*0160*/  IMAD.HI.U32 R5, R5, R6, RZ ;  /* 0x0000000605057227 */ /* 0x000fc800078e00ff */
[----:B------:R-:W-:-:S04]  /*0170*/  IMAD.MOV R2, RZ, RZ, -R5 ;  /* 0x000000ffff027224 */ /* 0x000fc800078e0a05 */
[----:B------:R-:W-:-:S05]  /*0180*/  IMAD R2, R7, R2, R6 ;  /* 0x0000000207027224 */ /* 0x000fca00078e0206 */
[----:B------:R-:W-:-:S13]  /*0190*/  ISETP.GT.U32.AND P2, PT, R7, R2, PT ;  /* 0x000000020700720c */ /* 0x000fda0003f44070 */
[-C--:B------:R-:W-:Y:S01]  /*01a0*/  @!P2 IADD3 R2, PT, PT, R2, -R7.reuse, RZ ;  /* 0x800000070202a210 */ /* 0x080fe20007ffe0ff */
[----:B------:R-:W-:Y:S01]  /*01b0*/  @!P2 VIADD R5, R5, 0x1 ;  /* 0x000000010505a836 */ /* 0x000fe20000000000 */
[----:B------:R-:W-:Y:S02]  /*01c0*/  ISETP.NE.AND P2, PT, R3, RZ, PT ;  /* 0x000000ff0300720c */ /* 0x000fe40003f45270 */
[----:B------:R-:W-:Y:S02]  /*01d0*/  ISETP.GE.U32.AND P0, PT, R2, R7, PT ;  /* 0x000000070200720c */ /* 0x000fe40003f06070 */
[----:B------:R-:W-:Y:S02]  /*01e0*/  LOP3.LUT R2, R0, R3, RZ, 0x3c, !PT ;  /* 0x0000000300027212 */ /* 0x000fe400078e3cff */
[----:B------:R-:W-:Y:S02]  /*01f0*/  SHF.R.S32.HI R7, RZ, 0x1f, R11 ;  /* 0x0000001fff077819 */ /* 0x000fe4000001140b */
[----:B------:R-:W-:-:S07]  /*0200*/  ISETP.GE.AND P1, PT, R2, RZ, PT ;  /* 0x000000ff0200720c */ /* 0x000fce0003f26270 */
[----:B------:R-:W-:-:S05]  /*0210*/  @P0 IADD3 R5, PT, PT, R5, 0x1, RZ ;  /* 0x0000000105050810 */ /* 0x000fca0007ffe0ff */
[----:B------:R-:W-:Y:S02]  /*0220*/  IMAD.MOV.U32 R2, RZ, RZ, R5 ;  /* 0x000000ffff027224 */ /* 0x000fe400078e0005 */
[----:B------:R-:W1:Y:S03]  /*0230*/  LDC.64 R4, c[0x0][0x380] ;  /* 0x0000e000ff047b82 */ /* 0x000e660000000a00 */
[----:B------:R-:W-:Y:S02]  /*0240*/  @!P1 IADD3 R2, PT, PT, -R2, RZ, RZ ;  /* 0x000000ff02029210 */ /* 0x000fe40007ffe1ff */
[----:B------:R-:W-:-:S05]  /*0250*/  @!P2 LOP3.LUT R2, RZ, R3, RZ, 0x33, !PT ;  /* 0x00000003ff02a212 */ /* 0x000fca00078e33ff */
[----:B------:R-:W-:-:S04]  /*0260*/  IMAD.MOV R6, RZ, RZ, -R2 ;  /* 0x000000ffff067224 */ /* 0x000fc800078e0a02 */
[----:B------:R-:W-:Y:S02]  /*0270*/  IMAD R3, R3, R6, R0 ;  /* 0x0000000603037224 */ /* 0x000fe400078e0200 */
[----:B------:R-:W-:-:S04]  /*0280*/  IMAD R0, R2, R11, R11 ;  /* 0x0000000b02007224 */ /* 0x000fc800078e020b */
[----:B------:R-:W-:-:S04]  /*0290*/  IMAD.IADD R0, R0, 0x1, R3 ;  /* 0x0000000100007824 */ /* 0x000fc800078e0203 */
[----:B-1----:R-:W-:Y:S01]  /*02a0*/  IMAD.WIDE R2, R0, 0x8, R4 ;  /* 0x0000000800027825 */ /* 0x002fe200078e0204 */
[----:B------:R-:W-:-:S04]  /*02b0*/  IADD3 R9, P0, PT, -R11, R0, RZ ;  /* 0x000000000b097210 */ /* 0x000fc80007f1e1ff */
[----:B------:R-:W-:Y:S01]  /*02c0*/  LEA.HI.X.SX32 R10, R0, ~R7, 0x1, P0 ;  /* 0x80000007000a7211 */ /* 0x000fe200000f0eff */
[----:B--2---:R-:W2:Y:S01]  /*02d0*/  LDG.E.64 R4, desc[UR4][R2.64] ;  /* 0x0000000402047981 */ /* 0x004ea2000c1e1b00 */
[----:B0-----:R-:W-:-:S03]  /*02e0*/  LEA R8, P0, R9, UR6, 0x3 ;  /* 0x0000000609087c11 */ /* 0x001fc6000f8018ff */
[----:B------:R-:W2:Y:S01]  /*02f0*/  LDG.E.64 R6, desc[UR4][R2.64+0x10] ;  /* 0x0000100402067981 */ /* 0x000ea2000c1e1b00 */
[----:B------:R-:W-:Y:S01]  /*0300*/  LEA.HI.X R9, R9, UR7, R10, 0x3, P0 ;  /* 0x0000000709097c11 */ /* 0x000fe200080f1c0a */
[----:B------:R-:W-:-:S05]  /*0310*/  IMAD.WIDE R10, R11, 0x8, R2 ;  /* 0x000000080b0a7825 */ /* 0x000fca00078e0202 */
[----:B------:R-:W3:Y:S04]  /*0320*/  LDG.E.64 R8, desc[UR4][R8.64+0x8] ;  /* 0x0000080408087981 */ /* 0x000ee8000c1e1b00 */
[----:B------:R-:W4:Y:S01]  /*0330*/  LDG.E.64 R10, desc[UR4][R10.64+0x8] ;  /* 0x000008040a0a7981 */ /* 0x000f22000c1e1b00 */
[----:B--2---:R-:W-:Y:S01]  /*0340*/  DADD R4, R4, R6 ;  /* 0x0000000004047229 */ /* 0x004fe20000000006 */
[----:B------:R-:W0:Y:S07]  /*0350*/  LDC.64 R6, c[0x0][0x388] ;  /* 0x0000e200ff067b82 */ /* 0x000e2e0000000a00 */
[----:B---3--:R-:W-:-:S08]  /*0360*/  DADD R4, R4, R8 ;  /* 0x0000000004047229 */ /* 0x008fd00000000008 */
[----:B----4-:R-:W-:-:S08]  /*0370*/  DADD R4, R4, R10 ;  /* 0x0000000004047229 */ /* 0x010fd0000000000a */
[----:B------:R-:W-:Y:S01]  /*0380*/  DMUL R4, R4, 0.25 ;  /* 0x3fd0000004047828 */ /* 0x000fe20000000000 */
[----:B0-----:R-:W-:-:S06]  /*0390*/  IMAD.WIDE R6, R0, 0x8, R6 ;  /* 0x0000000800067825 */ /* 0x001fcc00078e0206 */
[----:B------:R-:W-:Y:S01]  /*03a0*/  STG.E.64 desc[UR4][R6.64+0x8], R4 ;  /* 0x0000080406007986 */ /* 0x000fe2000c101b04 */
[----:B------:R-:W-:Y:S05]  /*03b0*/  EXIT ;  /* 0x000000000000794d */ /* 0x000fea0003800000 */
.L_x_5:
        /* <DEDUP_REMOVED lines=12> */
.L_x_8:


//--------------------- .nv.shared.reserved.0     --------------------------
	.section	.nv.shared.reserved.0,"aw",@nobits
	.weak		__nv_reservedSMEM_offset_0_alias
	.size		__nv_reservedSMEM_offset_0_alias, 0, 64
	.other		__nv_reservedSMEM_offset_0_alias,@"STO_CUDA_RESERVED_SHARED STV_DEFAULT"
__nv_reservedSMEM_offset_0_alias:
	.zero		0
	.zero		64


//--------------------- .nv.constant0._Z12stencil_normPdS_ii --------------------------
	.section	.nv.constant0._Z12stencil_normPdS_ii,"a",@progbits
	.sectionflags	@""
	.align	4
.nv.constant0._Z12stencil_normPdS_ii:
	.zero		920


//--------------------- .nv.constant0._Z11stencil_sumPdS_ii --------------------------
	.section	.nv.constant0._Z11stencil_sumPdS_ii,"a",@progbits
	.sectionflags	@""
	.align	4
.nv.constant0._Z11stencil_sumPdS_ii:
	.zero		920


//--------------------- SYMBOLS --------------------------

	.type		.nv.reservedSmem.offset0,@object
	.size		.nv.reservedSmem.offset0,0x4
